//
// Generated by NVIDIA NVVM Compiler
//
// Compiler Build ID: CL-36424714
// Cuda compilation tools, release 13.0, V13.0.88
// Based on NVVM 20.0.0
//

.version 9.0
.target sm_100
.address_size 64

	// .globl	_Z4kAddPiPKiS1_

.visible .entry _Z4kAddPiPKiS1_(
	.param .u64 .ptr .align 1 _Z4kAddPiPKiS1__param_0,
	.param .u64 .ptr .align 1 _Z4kAddPiPKiS1__param_1,
	.param .u64 .ptr .align 1 _Z4kAddPiPKiS1__param_2
)
{
	.reg .b32 	%r<5>;
	.reg .b64 	%rd<11>;

	ld.param.u64 	%rd1, [_Z4kAddPiPKiS1__param_0];
	ld.param.u64 	%rd2, [_Z4kAddPiPKiS1__param_1];
	ld.param.u64 	%rd3, [_Z4kAddPiPKiS1__param_2];
	cvta.to.global.u64 	%rd4, %rd1;
	cvta.to.global.u64 	%rd5, %rd3;
	cvta.to.global.u64 	%rd6, %rd2;
	mov.u32 	%r1, %tid.x;
	mul.wide.u32 	%rd7, %r1, 4;
	add.s64 	%rd8, %rd6, %rd7;
	ld.global.u32 	%r2, [%rd8];
	add.s64 	%rd9, %rd5, %rd7;
	ld.global.u32 	%r3, [%rd9];
	add.s32 	%r4, %r3, %r2;
	add.s64 	%rd10, %rd4, %rd7;
	st.global.u32 	[%rd10], %r4;
	ret;

}
	// .globl	_Z4kSubPiPKiS1_
.visible .entry _Z4kSubPiPKiS1_(
	.param .u64 .ptr .align 1 _Z4kSubPiPKiS1__param_0,
	.param .u64 .ptr .align 1 _Z4kSubPiPKiS1__param_1,
	.param .u64 .ptr .align 1 _Z4kSubPiPKiS1__param_2
)
{
	.reg .b32 	%r<5>;
	.reg .b64 	%rd<11>;

	ld.param.u64 	%rd1, [_Z4kSubPiPKiS1__param_0];
	ld.param.u64 	%rd2, [_Z4kSubPiPKiS1__param_1];
	ld.param.u64 	%rd3, [_Z4kSubPiPKiS1__param_2];
	cvta.to.global.u64 	%rd4, %rd1;
	cvta.to.global.u64 	%rd5, %rd3;
	cvta.to.global.u64 	%rd6, %rd2;
	mov.u32 	%r1, %tid.x;
	mul.wide.u32 	%rd7, %r1, 4;
	add.s64 	%rd8, %rd6, %rd7;
	ld.global.u32 	%r2, [%rd8];
	add.s64 	%rd9, %rd5, %rd7;
	ld.global.u32 	%r3, [%rd9];
	sub.s32 	%r4, %r2, %r3;
	add.s64 	%rd10, %rd4, %rd7;
	st.global.u32 	[%rd10], %r4;
	ret;

}


// ===== COMPILED SASS (sm_100) =====

	.target	sm_100

	.elftype	@"ET_EXEC"


//--------------------- .note.nv.tkinfo           --------------------------
	.section	.note.nv.tkinfo,"",@"SHT_NOTE"
	.sectionflags	@"SHF_NOTE_NV_TKINFO"
	.tkinfo
        /*0018*/ 	.word	0x00000002
        /*0030*/ 	.string	""
        /*0030*/ 	.string	"ptxas"
        /*0030*/ 	.string	"Cuda compilation tools, release 13.0, V13.0.88"
        /*0030*/ 	.string	"Build cuda_13.0.r13.0/compiler.36424714_0"
        /*0030*/ 	.string	"-arch sm_100 -m 64 "



//--------------------- .note.nv.cuinfo           --------------------------
	.section	.note.nv.cuinfo,"",@"SHT_NOTE"
	.sectionflags	@"SHF_NOTE_NV_CUINFO"
        /*0018*/ 	.short	0x0002
        /*001a*/ 	.short	0x0064
        /*001c*/ 	.short	0x0082
	.zero		2


//--------------------- .nv.info                  --------------------------
	.section	.nv.info,"",@"SHT_CUDA_INFO"
	.align	4


	//----- nvinfo : EIATTR_REGCOUNT
	.align		4
        /*0000*/ 	.byte	0x04, 0x2f
        /*0002*/ 	.short	(.L_1 - .L_0)
	.align		4
.L_0:
        /*0004*/ 	.word	index@(_Z4kAddPiPKiS1_)
        /*0008*/ 	.word	0x0000000c


	//----- nvinfo : EIATTR_FRAME_SIZE
	.align		4
.L_1:
        /*000c*/ 	.byte	0x04, 0x11
        /*000e*/ 	.short	(.L_3 - .L_2)
	.align		4
.L_2:
        /*0010*/ 	.word	index@(_Z4kAddPiPKiS1_)
        /*0014*/ 	.word	0x00000000


	//----- nvinfo : EIATTR_REGCOUNT
	.align		4
.L_3:
        /*0018*/ 	.byte	0x04, 0x2f
        /*001a*/ 	.short	(.L_5 - .L_4)
	.align		4
.L_4:
        /*001c*/ 	.word	index@(_Z4kSubPiPKiS1_)
        /*0020*/ 	.word	0x0000000c


	//----- nvinfo : EIATTR_FRAME_SIZE
	.align		4
.L_5:
        /*0024*/ 	.byte	0x04, 0x11
        /*0026*/ 	.short	(.L_7 - .L_6)
	.align		4
.L_6:
        /*0028*/ 	.word	index@(_Z4kSubPiPKiS1_)
        /*002c*/ 	.word	0x00000000


	//----- nvinfo : EIATTR_MIN_STACK_SIZE
	.align		4
.L_7:
        /*0030*/ 	.byte	0x04, 0x12
        /*0032*/ 	.short	(.L_9 - .L_8)
	.align		4
.L_8:
        /*0034*/ 	.word	index@(_Z4kSubPiPKiS1_)
        /*0038*/ 	.word	0x00000000


	//----- nvinfo : EIATTR_MIN_STACK_SIZE
	.align		4
.L_9:
        /*003c*/ 	.byte	0x04, 0x12
        /*003e*/ 	.short	(.L_11 - .L_10)
	.align		4
.L_10:
        /*0040*/ 	.word	index@(_Z4kAddPiPKiS1_)
        /*0044*/ 	.word	0x00000000
.L_11:


//--------------------- .nv.compat                --------------------------
	.section	.nv.compat,"",@"SHT_CUDA_COMPAT_INFO"
	.align	4
        /*0000*/ 	.byte	0x02, 0x09, 0x00, 0x00, 0x02, 0x02, 0x01, 0x00, 0x02, 0x05, 0x05, 0x00, 0x03, 0x07, 0x01, 0x01
        /*0010*/ 	.byte	0x02, 0x03, 0x00, 0x00, 0x02, 0x06, 0x01, 0x00, 0x04, 0x0b, 0x08, 0x00, 0x09, 0x00, 0x00, 0x00
        /*0020*/ 	.byte	0x00, 0x00, 0x00, 0x00


//--------------------- .nv.info._Z4kSubPiPKiS1_  --------------------------
	.section	.nv.info._Z4kSubPiPKiS1_,"",@"SHT_CUDA_INFO"
	.sectionflags	@""
	.align	4


	//----- nvinfo : EIATTR_CUDA_API_VERSION
	.align		4
        /*0000*/ 	.byte	0x04, 0x37
        /*0002*/ 	.short	(.L_13 - .L_12)
.L_12:
        /*0004*/ 	.word	0x00000082


	//----- nvinfo : EIATTR_KPARAM_INFO
	.align		4
.L_13:
        /*0008*/ 	.byte	0x04, 0x17
        /*000a*/ 	.short	(.L_15 - .L_14)
.L_14:
        /*000c*/ 	.word	0x00000000
        /*0010*/ 	.short	0x0002
        /*0012*/ 	.short	0x0010
        /*0014*/ 	.byte	0x00, 0xf5, 0x21, 0x00


	//----- nvinfo : EIATTR_KPARAM_INFO
	.align		4
.L_15:
        /*0018*/ 	.byte	0x04, 0x17
        /*001a*/ 	.short	(.L_17 - .L_16)
.L_16:
        /*001c*/ 	.word	0x00000000
        /*0020*/ 	.short	0x0001
        /*0022*/ 	.short	0x0008
        /*0024*/ 	.byte	0x00, 0xf5, 0x21, 0x00


	//----- nvinfo : EIATTR_KPARAM_INFO
	.align		4
.L_17:
        /*0028*/ 	.byte	0x04, 0x17
        /*002a*/ 	.short	(.L_19 - .L_18)
.L_18:
        /*002c*/ 	.word	0x00000000
        /*0030*/ 	.short	0x0000
        /*0032*/ 	.short	0x0000
        /*0034*/ 	.byte	0x00, 0xf5, 0x21, 0x00


	//----- nvinfo : EIATTR_SPARSE_MMA_MASK
	.align		4
.L_19:
        /*0038*/ 	.byte	0x03, 0x50
        /*003a*/ 	.short	0x0000


	//----- nvinfo : EIATTR_MAXREG_COUNT
	.align		4
        /*003c*/ 	.byte	0x03, 0x1b
        /*003e*/ 	.short	0x00ff


	//----- nvinfo : EIATTR_MERCURY_ISA_VERSION
	.align		4
        /*0040*/ 	.byte	0x03, 0x5f
        /*0042*/ 	.short	0x0101


	//----- nvinfo : EIATTR_VRC_CTA_INIT_COUNT
	.align		4
        /*0044*/ 	.byte	0x02, 0x4a
	.zero		1
	.zero		1


	//----- nvinfo : EIATTR_EXIT_INSTR_OFFSETS
	.align		4
        /*0048*/ 	.byte	0x04, 0x1c
        /*004a*/ 	.short	(.L_21 - .L_20)


	//   ....[0]....
.L_20:
        /*004c*/ 	.word	0x000000d0


	//----- nvinfo : EIATTR_CBANK_PARAM_SIZE
	.align		4
.L_21:
        /*0050*/ 	.byte	0x03, 0x19
        /*0052*/ 	.short	0x0018


	//----- nvinfo : EIATTR_PARAM_CBANK
	.align		4
        /*0054*/ 	.byte	0x04, 0x0a
        /*0056*/ 	.short	(.L_23 - .L_22)
	.align		4
.L_22:
        /*0058*/ 	.word	index@(.nv.constant0._Z4kSubPiPKiS1_)
        /*005c*/ 	.short	0x0380
        /*005e*/ 	.short	0x0018


	//----- nvinfo : EIATTR_SW_WAR
	.align		4
.L_23:
        /*0060*/ 	.byte	0x04, 0x36
        /*0062*/ 	.short	(.L_25 - .L_24)
.L_24:
        /*0064*/ 	.word	0x00000008
.L_25:


//--------------------- .nv.info._Z4kAddPiPKiS1_  --------------------------
	.section	.nv.info._Z4kAddPiPKiS1_,"",@"SHT_CUDA_INFO"
	.sectionflags	@""
	.align	4


	//----- nvinfo : EIATTR_CUDA_API_VERSION
	.align		4
        /*0000*/ 	.byte	0x04, 0x37
        /*0002*/ 	.short	(.L_27 - .L_26)
.L_26:
        /*0004*/ 	.word	0x00000082


	//----- nvinfo : EIATTR_KPARAM_INFO
	.align		4
.L_27:
        /*0008*/ 	.byte	0x04, 0x17
        /*000a*/ 	.short	(.L_29 - .L_28)
.L_28:
        /*000c*/ 	.word	0x00000000
        /*0010*/ 	.short	0x0002
        /*0012*/ 	.short	0x0010
        /*0014*/ 	.byte	0x00, 0xf5, 0x21, 0x00


	//----- nvinfo : EIATTR_KPARAM_INFO
	.align		4
.L_29:
        /*0018*/ 	.byte	0x04, 0x17
        /*001a*/ 	.short	(.L_31 - .L_30)
.L_30:
        /*001c*/ 	.word	0x00000000
        /*0020*/ 	.short	0x0001
        /*0022*/ 	.short	0x0008
        /*0024*/ 	.byte	0x00, 0xf5, 0x21, 0x00


	//----- nvinfo : EIATTR_KPARAM_INFO
	.align		4
.L_31:
        /*0028*/ 	.byte	0x04, 0x17
        /*002a*/ 	.short	(.L_33 - .L_32)
.L_32:
        /*002c*/ 	.word	0x00000000
        /*0030*/ 	.short	0x0000
        /*0032*/ 	.short	0x0000
        /*0034*/ 	.byte	0x00, 0xf5, 0x21, 0x00


	//----- nvinfo : EIATTR_SPARSE_MMA_MASK
	.align		4
.L_33:
        /*0038*/ 	.byte	0x03, 0x50
        /*003a*/ 	.short	0x0000


	//----- nvinfo : EIATTR_MAXREG_COUNT
	.align		4
        /*003c*/ 	.byte	0x03, 0x1b
        /*003e*/ 	.short	0x00ff


	//----- nvinfo : EIATTR_MERCURY_ISA_VERSION
	.align		4
        /*0040*/ 	.byte	0x03, 0x5f
        /*0042*/ 	.short	0x0101


	//----- nvinfo : EIATTR_VRC_CTA_INIT_COUNT
	.align		4
        /*0044*/ 	.byte	0x02, 0x4a
	.zero		1
	.zero		1


	//----- nvinfo : EIATTR_EXIT_INSTR_OFFSETS
	.align		4
        /*0048*/ 	.byte	0x04, 0x1c
        /*004a*/ 	.short	(.L_35 - .L_34)


	//   ....[0]....
.L_34:
        /*004c*/ 	.word	0x000000d0


	//----- nvinfo : EIATTR_CBANK_PARAM_SIZE
	.align		4
.L_35:
        /*0050*/ 	.byte	0x03, 0x19
        /*0052*/ 	.short	0x0018


	//----- nvinfo : EIATTR_PARAM_CBANK
	.align		4
        /*0054*/ 	.byte	0x04, 0x0a
        /*0056*/ 	.short	(.L_37 - .L_36)
	.align		4
.L_36:
        /*0058*/ 	.word	index@(.nv.constant0._Z4kAddPiPKiS1_)
        /*005c*/ 	.short	0x0380
        /*005e*/ 	.short	0x0018


	//----- nvinfo : EIATTR_SW_WAR
	.align		4
.L_37:
        /*0060*/ 	.byte	0x04, 0x36
        /*0062*/ 	.short	(.L_39 - .L_38)
.L_38:
        /*0064*/ 	.word	0x00000008
.L_39:


//--------------------- .nv.callgraph             --------------------------
	.section	.nv.callgraph,"",@"SHT_CUDA_CALLGRAPH"
	.align	4
	.sectionentsize	8
	.align		4
        /*0000*/ 	.word	0x00000000
	.align		4
        /*0004*/ 	.word	0xffffffff
	.align		4
        /*0008*/ 	.word	0x00000000
	.align		4
        /*000c*/ 	.word	0xfffffffe
	.align		4
        /*0010*/ 	.word	0x00000000
	.align		4
        /*0014*/ 	.word	0xfffffffd
	.align		4
        /*0018*/ 	.word	0x00000000
	.align		4
        /*001c*/ 	.word	0xfffffffc


//--------------------- .text._Z4kSubPiPKiS1_     --------------------------
	.section	.text._Z4kSubPiPKiS1_,"ax",@progbits
	.align	128
        .global         _Z4kSubPiPKiS1_
        .type           _Z4kSubPiPKiS1_,@function
        .size           _Z4kSubPiPKiS1_,(.L_x_2 - _Z4kSubPiPKiS1_)
        .other          _Z4kSubPiPKiS1_,@"STO_CUDA_ENTRY STV_DEFAULT"
_Z4kSubPiPKiS1_:
.text._Z4kSubPiPKiS1_:
[----:B------:R-:W-:Y:S01]  /*0000*/  LDC R1, c[0x0][0x37c] ;  /* 0x0000df00ff017b82 */ /* 0x000fe20000000800 */
[----:B------:R-:W0:Y:S07]  /*0010*/  S2R R9, SR_TID.X ;  /* 0x0000000000097919 */ /* 0x000e2e0000002100 */
[----:B------:R-:W0:Y:S01]  /*0020*/  LDC.64 R2, c[0x0][0x388] ;  /* 0x0000e200ff027b82 */ /* 0x000e220000000a00 */
[----:B------:R-:W1:Y:S07]  /*0030*/  LDCU.64 UR4, c[0x0][0x358] ;  /* 0x00006b00ff0477ac */ /* 0x000e6e0008000a00 */
[----:B------:R-:W2:Y:S08]  /*0040*/  LDC.64 R4, c[0x0][0x390] ;  /* 0x0000e400ff047b82 */ /* 0x000eb00000000a00 */
[----:B------:R-:W3:Y:S01]  /*0050*/  LDC.64 R6, c[0x0][0x380] ;  /* 0x0000e000ff067b82 */ /* 0x000ee20000000a00 */
[----:B0-----:R-:W-:-:S04]  /*0060*/  IMAD.WIDE.U32 R2, R9, 0x4, R2 ;  /* 0x0000000409027825 */ /* 0x001fc800078e0002 */
[C---:B--2---:R-:W-:Y:S02]  /*0070*/  IMAD.WIDE.U32 R4, R9.reuse, 0x4, R4 ;  /* 0x0000000409047825 */ /* 0x044fe400078e0004 */
[----:B-1----:R-:W2:Y:S04]  /*0080*/  LDG.E R2, desc[UR4][R2.64] ;  /* 0x0000000402027981 */ /* 0x002ea8000c1e1900 */
[----:B------:R-:W2:Y:S01]  /*0090*/  LDG.E R5, desc[UR4][R4.64] ;  /* 0x0000000404057981 */ /* 0x000ea2000c1e1900 */
[----:B---3--:R-:W-:Y:S01]  /*00a0*/  IMAD.WIDE.U32 R6, R9, 0x4, R6 ;  /* 0x0000000409067825 */ /* 0x008fe200078e0006 */
[----:B--2---:R-:W-:-:S05]  /*00b0*/  IADD3 R9, PT, PT, R2, -R5, RZ ;  /* 0x8000000502097210 */ /* 0x004fca0007ffe0ff */
[----:B------:R-:W-:Y:S01]  /*00c0*/  STG.E desc[UR4][R6.64], R9 ;  /* 0x0000000906007986 */ /* 0x000fe2000c101904 */
[----:B------:R-:W-:Y:S05]  /*00d0*/  EXIT ;  /* 0x000000000000794d */ /* 0x000fea0003800000 */
.L_x_0:
[----:B------:R-:W-:-:S00]  /*00e0*/  BRA `(.L_x_0) ;  /* 0xfffffffc00fc7947 */ /* 0x000fc0000383ffff */
[----:B------:R-:W-:-:S00]  /*00f0*/  NOP ;  /* 0x0000000000007918 */ /* 0x000fc00000000000 */
        /* <DEDUP_REMOVED lines=8> */
.L_x_2:


//--------------------- .text._Z4kAddPiPKiS1_     --------------------------
	.section	.text._Z4kAddPiPKiS1_,"ax",@progbits
	.align	128
        .global         _Z4kAddPiPKiS1_
        .type           _Z4kAddPiPKiS1_,@function
        .size           _Z4kAddPiPKiS1_,(.L_x_3 - _Z4kAddPiPKiS1_)
        .other          _Z4kAddPiPKiS1_,@"STO_CUDA_ENTRY STV_DEFAULT"
_Z4kAddPiPKiS1_:
.text._Z4kAddPiPKiS1_:
        /* <DEDUP_REMOVED lines=11> */
[----:B--2---:R-:W-:-:S05]  /*00b0*/  IADD3 R9, PT, PT, R2, R5, RZ ;  /* 0x0000000502097210 */ /* 0x004fca0007ffe0ff */
[----:B------:R-:W-:Y:S01]  /*00c0*/  STG.E desc[UR4][R6.64], R9 ;  /* 0x0000000906007986 */ /* 0x000fe2000c101904 */
[----:B------:R-:W-:Y:S05]  /*00d0*/  EXIT ;  /* 0x000000000000794d */ /* 0x000fea0003800000 */
.L_x_1:
        /* <DEDUP_REMOVED lines=10> */
.L_x_3:


//--------------------- .nv.shared.reserved.0     --------------------------
	.section	.nv.shared.reserved.0,"aw",@nobits
	.weak		__nv_reservedSMEM_offset_0_alias
	.size		__nv_reservedSMEM_offset_0_alias, 0, 64
	.other		__nv_reservedSMEM_offset_0_alias,@"STO_CUDA_RESERVED_SHARED STV_DEFAULT"
__nv_reservedSMEM_offset_0_alias:
	.zero		0
	.zero		64


//--------------------- .nv.constant0._Z4kSubPiPKiS1_ --------------------------
	.section	.nv.constant0._Z4kSubPiPKiS1_,"a",@progbits
	.sectionflags	@""
	.align	4
.nv.constant0._Z4kSubPiPKiS1_:
	.zero		920


//--------------------- .nv.constant0._Z4kAddPiPKiS1_ --------------------------
	.section	.nv.constant0._Z4kAddPiPKiS1_,"a",@progbits
	.sectionflags	@""
	.align	4
.nv.constant0._Z4kAddPiPKiS1_:
	.zero		920


//--------------------- SYMBOLS --------------------------

	.type		.nv.reservedSmem.offset0,@object
	.size		.nv.reservedSmem.offset0,0x4
